//
// Generated by NVIDIA NVVM Compiler
//
// Compiler Build ID: CL-36424714
// Cuda compilation tools, release 13.0, V13.0.88
// Based on NVVM 20.0.0
//

.version 9.0
.target sm_100
.address_size 64

	// .globl	_Z9matMulGPUPKfS0_Pfi

.visible .entry _Z9matMulGPUPKfS0_Pfi(
	.param .u64 .ptr .align 1 _Z9matMulGPUPKfS0_Pfi_param_0,
	.param .u64 .ptr .align 1 _Z9matMulGPUPKfS0_Pfi_param_1,
	.param .u64 .ptr .align 1 _Z9matMulGPUPKfS0_Pfi_param_2,
	.param .u32 _Z9matMulGPUPKfS0_Pfi_param_3
)
{
	.reg .pred 	%p<10>;
	.reg .b32 	%r<87>;
	.reg .b32 	%f<67>;
	.reg .b64 	%rd<48>;

	ld.param.u64 	%rd5, [_Z9matMulGPUPKfS0_Pfi_param_0];
	ld.param.u64 	%rd6, [_Z9matMulGPUPKfS0_Pfi_param_1];
	ld.param.u64 	%rd4, [_Z9matMulGPUPKfS0_Pfi_param_2];
	ld.param.u32 	%r44, [_Z9matMulGPUPKfS0_Pfi_param_3];
	cvta.to.global.u64 	%rd1, %rd6;
	cvta.to.global.u64 	%rd2, %rd5;
	mov.u32 	%r45, %ctaid.x;
	shl.b32 	%r46, %r45, 5;
	mov.u32 	%r47, %tid.x;
	shr.u32 	%r48, %r47, 5;
	or.b32  	%r1, %r46, %r48;
	mov.u32 	%r49, %ctaid.y;
	shl.b32 	%r2, %r49, 5;
	and.b32  	%r3, %r47, 31;
	or.b32  	%r50, %r2, %r3;
	max.s32 	%r51, %r1, %r50;
	setp.ge.s32 	%p1, %r51, %r44;
	@%p1 bra 	$L__BB0_13;
	mul.lo.s32 	%r5, %r44, %r1;
	and.b32  	%r6, %r44, 7;
	setp.lt.u32 	%p2, %r44, 8;
	mov.f32 	%f66, 0f00000000;
	mov.b32 	%r85, 0;
	@%p2 bra 	$L__BB0_4;
	and.b32  	%r85, %r44, 2147483640;
	neg.s32 	%r83, %r85;
	add.s32 	%r53, %r44, %r2;
	add.s32 	%r82, %r53, %r3;
	shl.b32 	%r10, %r44, 3;
	shl.b32 	%r54, %r44, 1;
	add.s32 	%r55, %r2, %r54;
	add.s32 	%r81, %r55, %r3;
	mad.lo.s32 	%r56, %r44, 3, %r2;
	add.s32 	%r80, %r56, %r3;
	shl.b32 	%r57, %r44, 2;
	add.s32 	%r58, %r2, %r57;
	add.s32 	%r79, %r58, %r3;
	mad.lo.s32 	%r59, %r44, 5, %r2;
	add.s32 	%r78, %r59, %r3;
	mad.lo.s32 	%r60, %r44, 6, %r2;
	add.s32 	%r77, %r60, %r3;
	mad.lo.s32 	%r61, %r44, 7, %r2;
	add.s32 	%r76, %r61, %r3;
	add.s64 	%rd3, %rd2, 16;
	mov.f32 	%f66, 0f00000000;
	mov.u32 	%r74, %r5;
	mov.u32 	%r75, %r50;
$L__BB0_3:
	.pragma "nounroll";
	mul.wide.s32 	%rd7, %r74, 4;
	add.s64 	%rd8, %rd3, %rd7;
	ld.global.f32 	%f16, [%rd8+-16];
	mul.wide.u32 	%rd9, %r75, 4;
	add.s64 	%rd10, %rd1, %rd9;
	ld.global.f32 	%f17, [%rd10];
	fma.rn.f32 	%f18, %f16, %f17, %f66;
	ld.global.f32 	%f19, [%rd8+-12];
	mul.wide.u32 	%rd11, %r82, 4;
	add.s64 	%rd12, %rd1, %rd11;
	ld.global.f32 	%f20, [%rd12];
	fma.rn.f32 	%f21, %f19, %f20, %f18;
	ld.global.f32 	%f22, [%rd8+-8];
	mul.wide.u32 	%rd13, %r81, 4;
	add.s64 	%rd14, %rd1, %rd13;
	ld.global.f32 	%f23, [%rd14];
	fma.rn.f32 	%f24, %f22, %f23, %f21;
	ld.global.f32 	%f25, [%rd8+-4];
	mul.wide.u32 	%rd15, %r80, 4;
	add.s64 	%rd16, %rd1, %rd15;
	ld.global.f32 	%f26, [%rd16];
	fma.rn.f32 	%f27, %f25, %f26, %f24;
	ld.global.f32 	%f28, [%rd8];
	mul.wide.u32 	%rd17, %r79, 4;
	add.s64 	%rd18, %rd1, %rd17;
	ld.global.f32 	%f29, [%rd18];
	fma.rn.f32 	%f30, %f28, %f29, %f27;
	ld.global.f32 	%f31, [%rd8+4];
	mul.wide.u32 	%rd19, %r78, 4;
	add.s64 	%rd20, %rd1, %rd19;
	ld.global.f32 	%f32, [%rd20];
	fma.rn.f32 	%f33, %f31, %f32, %f30;
	ld.global.f32 	%f34, [%rd8+8];
	mul.wide.u32 	%rd21, %r77, 4;
	add.s64 	%rd22, %rd1, %rd21;
	ld.global.f32 	%f35, [%rd22];
	fma.rn.f32 	%f36, %f34, %f35, %f33;
	ld.global.f32 	%f37, [%rd8+12];
	mul.wide.u32 	%rd23, %r76, 4;
	add.s64 	%rd24, %rd1, %rd23;
	ld.global.f32 	%f38, [%rd24];
	fma.rn.f32 	%f66, %f37, %f38, %f36;
	add.s32 	%r83, %r83, 8;
	add.s32 	%r82, %r82, %r10;
	add.s32 	%r81, %r81, %r10;
	add.s32 	%r80, %r80, %r10;
	add.s32 	%r79, %r79, %r10;
	add.s32 	%r78, %r78, %r10;
	add.s32 	%r77, %r77, %r10;
	add.s32 	%r76, %r76, %r10;
	add.s32 	%r75, %r75, %r10;
	add.s32 	%r74, %r74, 8;
	setp.ne.s32 	%p3, %r83, 0;
	@%p3 bra 	$L__BB0_3;
$L__BB0_4:
	setp.eq.s32 	%p4, %r6, 0;
	@%p4 bra 	$L__BB0_12;
	and.b32  	%r38, %r44, 3;
	setp.lt.u32 	%p5, %r6, 4;
	@%p5 bra 	$L__BB0_7;
	add.s32 	%r62, %r85, %r5;
	mul.wide.s32 	%rd25, %r62, 4;
	add.s64 	%rd26, %rd2, %rd25;
	ld.global.f32 	%f40, [%rd26];
	mad.lo.s32 	%r63, %r85, %r44, %r50;
	mul.wide.u32 	%rd27, %r63, 4;
	add.s64 	%rd28, %rd1, %rd27;
	ld.global.f32 	%f41, [%rd28];
	fma.rn.f32 	%f42, %f40, %f41, %f66;
	ld.global.f32 	%f43, [%rd26+4];
	add.s32 	%r64, %r63, %r44;
	mul.wide.u32 	%rd29, %r64, 4;
	add.s64 	%rd30, %rd1, %rd29;
	ld.global.f32 	%f44, [%rd30];
	fma.rn.f32 	%f45, %f43, %f44, %f42;
	ld.global.f32 	%f46, [%rd26+8];
	add.s32 	%r65, %r64, %r44;
	mul.wide.u32 	%rd31, %r65, 4;
	add.s64 	%rd32, %rd1, %rd31;
	ld.global.f32 	%f47, [%rd32];
	fma.rn.f32 	%f48, %f46, %f47, %f45;
	ld.global.f32 	%f49, [%rd26+12];
	add.s32 	%r66, %r65, %r44;
	mul.wide.u32 	%rd33, %r66, 4;
	add.s64 	%rd34, %rd1, %rd33;
	ld.global.f32 	%f50, [%rd34];
	fma.rn.f32 	%f66, %f49, %f50, %f48;
	add.s32 	%r85, %r85, 4;
$L__BB0_7:
	setp.eq.s32 	%p6, %r38, 0;
	@%p6 bra 	$L__BB0_12;
	setp.eq.s32 	%p7, %r38, 1;
	@%p7 bra 	$L__BB0_10;
	add.s32 	%r67, %r85, %r5;
	mul.wide.s32 	%rd35, %r67, 4;
	add.s64 	%rd36, %rd2, %rd35;
	ld.global.f32 	%f52, [%rd36];
	mad.lo.s32 	%r68, %r85, %r44, %r50;
	mul.wide.u32 	%rd37, %r68, 4;
	add.s64 	%rd38, %rd1, %rd37;
	ld.global.f32 	%f53, [%rd38];
	fma.rn.f32 	%f54, %f52, %f53, %f66;
	ld.global.f32 	%f55, [%rd36+4];
	add.s32 	%r69, %r68, %r44;
	mul.wide.u32 	%rd39, %r69, 4;
	add.s64 	%rd40, %rd1, %rd39;
	ld.global.f32 	%f56, [%rd40];
	fma.rn.f32 	%f66, %f55, %f56, %f54;
	add.s32 	%r85, %r85, 2;
$L__BB0_10:
	and.b32  	%r70, %r44, 1;
	setp.eq.b32 	%p8, %r70, 1;
	not.pred 	%p9, %p8;
	@%p9 bra 	$L__BB0_12;
	add.s32 	%r71, %r85, %r5;
	mul.wide.s32 	%rd41, %r71, 4;
	add.s64 	%rd42, %rd2, %rd41;
	ld.global.f32 	%f57, [%rd42];
	mad.lo.s32 	%r72, %r85, %r44, %r50;
	mul.wide.u32 	%rd43, %r72, 4;
	add.s64 	%rd44, %rd1, %rd43;
	ld.global.f32 	%f58, [%rd44];
	fma.rn.f32 	%f66, %f57, %f58, %f66;
$L__BB0_12:
	add.s32 	%r73, %r5, %r50;
	cvta.to.global.u64 	%rd45, %rd4;
	mul.wide.s32 	%rd46, %r73, 4;
	add.s64 	%rd47, %rd45, %rd46;
	st.global.f32 	[%rd47], %f66;
$L__BB0_13:
	ret;

}


// ===== COMPILED SASS (sm_100) =====

	.target	sm_100

	.elftype	@"ET_EXEC"


//--------------------- .note.nv.tkinfo           --------------------------
	.section	.note.nv.tkinfo,"",@"SHT_NOTE"
	.sectionflags	@"SHF_NOTE_NV_TKINFO"
	.tkinfo
        /*0018*/ 	.word	0x00000002
        /*0030*/ 	.string	""
        /*0030*/ 	.string	"ptxas"
        /*0030*/ 	.string	"Cuda compilation tools, release 13.0, V13.0.88"
        /*0030*/ 	.string	"Build cuda_13.0.r13.0/compiler.36424714_0"
        /*0030*/ 	.string	"-arch sm_100 -m 64 "



//--------------------- .note.nv.cuinfo           --------------------------
	.section	.note.nv.cuinfo,"",@"SHT_NOTE"
	.sectionflags	@"SHF_NOTE_NV_CUINFO"
        /*0018*/ 	.short	0x0002
        /*001a*/ 	.short	0x0064
        /*001c*/ 	.short	0x0082
	.zero		2


//--------------------- .nv.info                  --------------------------
	.section	.nv.info,"",@"SHT_CUDA_INFO"
	.align	4


	//----- nvinfo : EIATTR_REGCOUNT
	.align		4
        /*0000*/ 	.byte	0x04, 0x2f
        /*0002*/ 	.short	(.L_1 - .L_0)
	.align		4
.L_0:
        /*0004*/ 	.word	index@(_Z9matMulGPUPKfS0_Pfi)
        /*0008*/ 	.word	0x00000020


	//----- nvinfo : EIATTR_FRAME_SIZE
	.align		4
.L_1:
        /*000c*/ 	.byte	0x04, 0x11
        /*000e*/ 	.short	(.L_3 - .L_2)
	.align		4
.L_2:
        /*0010*/ 	.word	index@(_Z9matMulGPUPKfS0_Pfi)
        /*0014*/ 	.word	0x00000000


	//----- nvinfo : EIATTR_MIN_STACK_SIZE
	.align		4
.L_3:
        /*0018*/ 	.byte	0x04, 0x12
        /*001a*/ 	.short	(.L_5 - .L_4)
	.align		4
.L_4:
        /*001c*/ 	.word	index@(_Z9matMulGPUPKfS0_Pfi)
        /*0020*/ 	.word	0x00000000
.L_5:


//--------------------- .nv.compat                --------------------------
	.section	.nv.compat,"",@"SHT_CUDA_COMPAT_INFO"
	.align	4
        /*0000*/ 	.byte	0x02, 0x09, 0x00, 0x00, 0x02, 0x02, 0x01, 0x00, 0x02, 0x05, 0x05, 0x00, 0x03, 0x07, 0x01, 0x01
        /*0010*/ 	.byte	0x02, 0x03, 0x00, 0x00, 0x02, 0x06, 0x01, 0x00, 0x04, 0x0b, 0x08, 0x00, 0x09, 0x00, 0x00, 0x00
        /*0020*/ 	.byte	0x00, 0x00, 0x00, 0x00


//--------------------- .nv.info._Z9matMulGPUPKfS0_Pfi --------------------------
	.section	.nv.info._Z9matMulGPUPKfS0_Pfi,"",@"SHT_CUDA_INFO"
	.sectionflags	@""
	.align	4


	//----- nvinfo : EIATTR_CUDA_API_VERSION
	.align		4
        /*0000*/ 	.byte	0x04, 0x37
        /*0002*/ 	.short	(.L_7 - .L_6)
.L_6:
        /*0004*/ 	.word	0x00000082


	//----- nvinfo : EIATTR_KPARAM_INFO
	.align		4
.L_7:
        /*0008*/ 	.byte	0x04, 0x17
        /*000a*/ 	.short	(.L_9 - .L_8)
.L_8:
        /*000c*/ 	.word	0x00000000
        /*0010*/ 	.short	0x0003
        /*0012*/ 	.short	0x0018
        /*0014*/ 	.byte	0x00, 0xf0, 0x11, 0x00


	//----- nvinfo : EIATTR_KPARAM_INFO
	.align		4
.L_9:
        /*0018*/ 	.byte	0x04, 0x17
        /*001a*/ 	.short	(.L_11 - .L_10)
.L_10:
        /*001c*/ 	.word	0x00000000
        /*0020*/ 	.short	0x0002
        /*0022*/ 	.short	0x0010
        /*0024*/ 	.byte	0x00, 0xf5, 0x21, 0x00


	//----- nvinfo : EIATTR_KPARAM_INFO
	.align		4
.L_11:
        /*0028*/ 	.byte	0x04, 0x17
        /*002a*/ 	.short	(.L_13 - .L_12)
.L_12:
        /*002c*/ 	.word	0x00000000
        /*0030*/ 	.short	0x0001
        /*0032*/ 	.short	0x0008
        /*0034*/ 	.byte	0x00, 0xf5, 0x21, 0x00


	//----- nvinfo : EIATTR_KPARAM_INFO
	.align		4
.L_13:
        /*0038*/ 	.byte	0x04, 0x17
        /*003a*/ 	.short	(.L_15 - .L_14)
.L_14:
        /*003c*/ 	.word	0x00000000
        /*0040*/ 	.short	0x0000
        /*0042*/ 	.short	0x0000
        /*0044*/ 	.byte	0x00, 0xf5, 0x21, 0x00


	//----- nvinfo : EIATTR_SPARSE_MMA_MASK
	.align		4
.L_15:
        /*0048*/ 	.byte	0x03, 0x50
        /*004a*/ 	.short	0x0000


	//----- nvinfo : EIATTR_MAXREG_COUNT
	.align		4
        /*004c*/ 	.byte	0x03, 0x1b
        /*004e*/ 	.short	0x00ff


	//----- nvinfo : EIATTR_MERCURY_ISA_VERSION
	.align		4
        /*0050*/ 	.byte	0x03, 0x5f
        /*0052*/ 	.short	0x0101


	//----- nvinfo : EIATTR_VRC_CTA_INIT_COUNT
	.align		4
        /*0054*/ 	.byte	0x02, 0x4a
	.zero		1
	.zero		1


	//----- nvinfo : EIATTR_EXIT_INSTR_OFFSETS
	.align		4
        /*0058*/ 	.byte	0x04, 0x1c
        /*005a*/ 	.short	(.L_17 - .L_16)


	//   ....[0]....
.L_16:
        /*005c*/ 	.word	0x000000c0


	//   ....[1]....
        /*0060*/ 	.word	0x00000990


	//----- nvinfo : EIATTR_CBANK_PARAM_SIZE
	.align		4
.L_17:
        /*0064*/ 	.byte	0x03, 0x19
        /*0066*/ 	.short	0x001c


	//----- nvinfo : EIATTR_PARAM_CBANK
	.align		4
        /*0068*/ 	.byte	0x04, 0x0a
        /*006a*/ 	.short	(.L_19 - .L_18)
	.align		4
.L_18:
        /*006c*/ 	.word	index@(.nv.constant0._Z9matMulGPUPKfS0_Pfi)
        /*0070*/ 	.short	0x0380
        /*0072*/ 	.short	0x001c


	//----- nvinfo : EIATTR_SW_WAR
	.align		4
.L_19:
        /*0074*/ 	.byte	0x04, 0x36
        /*0076*/ 	.short	(.L_21 - .L_20)
.L_20:
        /*0078*/ 	.word	0x00000008
.L_21:


//--------------------- .nv.callgraph             --------------------------
	.section	.nv.callgraph,"",@"SHT_CUDA_CALLGRAPH"
	.align	4
	.sectionentsize	8
	.align		4
        /*0000*/ 	.word	0x00000000
	.align		4
        /*0004*/ 	.word	0xffffffff
	.align		4
        /*0008*/ 	.word	0x00000000
	.align		4
        /*000c*/ 	.word	0xfffffffe
	.align		4
        /*0010*/ 	.word	0x00000000
	.align		4
        /*0014*/ 	.word	0xfffffffd
	.align		4
        /*0018*/ 	.word	0x00000000
	.align		4
        /*001c*/ 	.word	0xfffffffc


//--------------------- .text._Z9matMulGPUPKfS0_Pfi --------------------------
	.section	.text._Z9matMulGPUPKfS0_Pfi,"ax",@progbits
	.align	128
        .global         _Z9matMulGPUPKfS0_Pfi
        .type           _Z9matMulGPUPKfS0_Pfi,@function
        .size           _Z9matMulGPUPKfS0_Pfi,(.L_x_5 - _Z9matMulGPUPKfS0_Pfi)
        .other          _Z9matMulGPUPKfS0_Pfi,@"STO_CUDA_ENTRY STV_DEFAULT"
_Z9matMulGPUPKfS0_Pfi:
.text._Z9matMulGPUPKfS0_Pfi:
[----:B------:R-:W-:Y:S01]  /*0000*/  LDC R1, c[0x0][0x37c] ;  /* 0x0000df00ff017b82 */ /* 0x000fe20000000800 */
[----:B------:R-:W0:Y:S07]  /*0010*/  S2R R6, SR_TID.X ;  /* 0x0000000000067919 */ /* 0x000e2e0000002100 */
[----:B------:R-:W1:Y:S01]  /*0020*/  S2UR UR4, SR_CTAID.X ;  /* 0x00000000000479c3 */ /* 0x000e620000002500 */
[----:B------:R-:W2:Y:S07]  /*0030*/  S2R R25, SR_CTAID.Y ;  /* 0x0000000000197919 */ /* 0x000eae0000002600 */
[----:B------:R-:W3:Y:S01]  /*0040*/  LDC R0, c[0x0][0x398] ;  /* 0x0000e600ff007b82 */ /* 0x000ee20000000800 */
[----:B-1----:R-:W-:Y:S01]  /*0050*/  USHF.L.U32 UR4, UR4, 0x5, URZ ;  /* 0x0000000504047899 */ /* 0x002fe200080006ff */
[----:B0-----:R-:W-:-:S02]  /*0060*/  SHF.R.U32.HI R2, RZ, 0x5, R6 ;  /* 0x00000005ff027819 */ /* 0x001fc40000011606 */
[----:B--2---:R-:W-:-:S03]  /*0070*/  SHF.L.U32 R25, R25, 0x5, RZ ;  /* 0x0000000519197819 */ /* 0x004fc600000006ff */
[----:B------:R-:W-:Y:S02]  /*0080*/  LOP3.LUT R4, R2, UR4, RZ, 0xfc, !PT ;  /* 0x0000000402047c12 */ /* 0x000fe4000f8efcff */
[----:B------:R-:W-:-:S04]  /*0090*/  LOP3.LUT R3, R25, 0x1f, R6, 0xf8, !PT ;  /* 0x0000001f19037812 */ /* 0x000fc800078ef806 */
[----:B------:R-:W-:-:S04]  /*00a0*/  VIMNMX R5, PT, PT, R4, R3, !PT ;  /* 0x0000000304057248 */ /* 0x000fc80007fe0100 */
[----:B---3--:R-:W-:-:S13]  /*00b0*/  ISETP.GE.AND P0, PT, R5, R0, PT ;  /* 0x000000000500720c */ /* 0x008fda0003f06270 */
[----:B------:R-:W-:Y:S05]  /*00c0*/  @P0 EXIT ;  /* 0x000000000000094d */ /* 0x000fea0003800000 */
[C---:B------:R-:W-:Y:S01]  /*00d0*/  ISETP.GE.U32.AND P1, PT, R0.reuse, 0x8, PT ;  /* 0x000000080000780c */ /* 0x040fe20003f26070 */
[----:B------:R-:W0:Y:S01]  /*00e0*/  LDCU.64 UR6, c[0x0][0x358] ;  /* 0x00006b00ff0677ac */ /* 0x000e220008000a00 */
[----:B------:R-:W-:Y:S01]  /*00f0*/  LOP3.LUT R2, R0, 0x7, RZ, 0xc0, !PT ;  /* 0x0000000700027812 */ /* 0x000fe200078ec0ff */
[----:B------:R-:W-:Y:S02]  /*0100*/  HFMA2 R10, -RZ, RZ, 0, 0 ;  /* 0x00000000ff0a7431 */ /* 0x000fe400000001ff */
[----:B------:R-:W-:Y:S01]  /*0110*/  IMAD R4, R4, R0, RZ ;  /* 0x0000000004047224 */ /* 0x000fe200078e02ff */
[----:B------:R-:W-:Y:S02]  /*0120*/  MOV R7, RZ ;  /* 0x000000ff00077202 */ /* 0x000fe40000000f00 */
[----:B------:R-:W-:-:S05]  /*0130*/  ISETP.NE.AND P0, PT, R2, RZ, PT ;  /* 0x000000ff0200720c */ /* 0x000fca0003f05270 */
[----:B------:R-:W-:Y:S08]  /*0140*/  @!P1 BRA `(.L_x_0) ;  /* 0x0000000400189947 */ /* 0x000ff00003800000 */
[----:B------:R-:W1:Y:S01]  /*0150*/  LDCU.64 UR4, c[0x0][0x380] ;  /* 0x00007000ff0477ac */ /* 0x000e620008000a00 */
[----:B------:R-:W-:Y:S01]  /*0160*/  LOP3.LUT R17, R6, 0x1f, RZ, 0xc0, !PT ;  /* 0x0000001f06117812 */ /* 0x000fe200078ec0ff */
[C-C-:B------:R-:W-:Y:S01]  /*0170*/  IMAD R8, R0.reuse, 0x3, R25.reuse ;  /* 0x0000000300087824 */ /* 0x140fe200078e0219 */
[CC--:B------:R-:W-:Y:S01]  /*0180*/  LEA R6, R0.reuse, R25.reuse, 0x1 ;  /* 0x0000001900067211 */ /* 0x0c0fe200078e08ff */
[C-C-:B------:R-:W-:Y:S01]  /*0190*/  IMAD R12, R0.reuse, 0x5, R25.reuse ;  /* 0x00000005000c7824 */ /* 0x140fe200078e0219 */
[C---:B------:R-:W-:Y:S01]  /*01a0*/  LEA R10, R0.reuse, R25, 0x2 ;  /* 0x00000019000a7211 */ /* 0x040fe200078e10ff */
[C-C-:B------:R-:W-:Y:S01]  /*01b0*/  IMAD R14, R0.reuse, 0x6, R25.reuse ;  /* 0x00000006000e7824 */ /* 0x140fe200078e0219 */
[C---:B------:R-:W-:Y:S01]  /*01c0*/  LOP3.LUT R7, R0.reuse, 0x7ffffff8, RZ, 0xc0, !PT ;  /* 0x7ffffff800077812 */ /* 0x040fe200078ec0ff */
[----:B------:R-:W-:Y:S01]  /*01d0*/  IMAD R16, R0, 0x7, R25 ;  /* 0x0000000700107824 */ /* 0x000fe200078e0219 */
[C---:B------:R-:W-:Y:S01]  /*01e0*/  IADD3 R9, PT, PT, R17.reuse, R8, RZ ;  /* 0x0000000811097210 */ /* 0x040fe20007ffe0ff */
[C---:B------:R-:W-:Y:S01]  /*01f0*/  IMAD.IADD R5, R17.reuse, 0x1, R6 ;  /* 0x0000000111057824 */ /* 0x040fe200078e0206 */
[----:B------:R-:W-:-:S02]  /*0200*/  IADD3 R11, PT, PT, R17, R10, RZ ;  /* 0x0000000a110b7210 */ /* 0x000fc40007ffe0ff */
[C---:B------:R-:W-:Y:S02]  /*0210*/  IADD3 R13, PT, PT, R17.reuse, R12, RZ ;  /* 0x0000000c110d7210 */ /* 0x040fe40007ffe0ff */
[C---:B------:R-:W-:Y:S02]  /*0220*/  IADD3 R15, PT, PT, R17.reuse, R14, RZ ;  /* 0x0000000e110f7210 */ /* 0x040fe40007ffe0ff */
[C---:B------:R-:W-:Y:S01]  /*0230*/  IADD3 R25, PT, PT, R17.reuse, R0, R25 ;  /* 0x0000000011197210 */ /* 0x040fe20007ffe019 */
[----:B-1----:R-:W-:Y:S01]  /*0240*/  UIADD3 UR4, UP0, UPT, UR4, 0x10, URZ ;  /* 0x0000001004047890 */ /* 0x002fe2000ff1e0ff */
[----:B------:R-:W-:Y:S01]  /*0250*/  IMAD.IADD R17, R17, 0x1, R16 ;  /* 0x0000000111117824 */ /* 0x000fe200078e0210 */
[----:B------:R-:W-:Y:S02]  /*0260*/  MOV R10, RZ ;  /* 0x000000ff000a7202 */ /* 0x000fe40000000f00 */
[----:B------:R-:W-:Y:S01]  /*0270*/  MOV R8, R4 ;  /* 0x0000000400087202 */ /* 0x000fe20000000f00 */
[----:B------:R-:W-:Y:S01]  /*0280*/  UIADD3.X UR5, UPT, UPT, URZ, UR5, URZ, UP0, !UPT ;  /* 0x00000005ff057290 */ /* 0x000fe200087fe4ff */
[----:B------:R-:W-:-:S02]  /*0290*/  MOV R29, R3 ;  /* 0x00000003001d7202 */ /* 0x000fc40000000f00 */
[----:B------:R-:W-:-:S09]  /*02a0*/  IADD3 R6, PT, PT, -R7, RZ, RZ ;  /* 0x000000ff07067210 */ /* 0x000fd20007ffe1ff */
.L_x_1:
[----:B------:R-:W1:Y:S01]  /*02b0*/  LDC.64 R18, c[0x0][0x388] ;  /* 0x0000e200ff127b82 */ /* 0x000e620000000a00 */
[----:B------:R-:W-:Y:S01]  /*02c0*/  MOV R21, UR5 ;  /* 0x0000000500157c02 */ /* 0x000fe20008000f00 */
[----:B------:R-:W-:-:S04]  /*02d0*/  IMAD.U32 R20, RZ, RZ, UR4 ;  /* 0x00000004ff147e24 */ /* 0x000fc8000f8e00ff */
[----:B------:R-:W-:-:S05]  /*02e0*/  IMAD.WIDE R20, R8, 0x4, R20 ;  /* 0x0000000408147825 */ /* 0x000fca00078e0214 */
[----:B0-----:R-:W2:Y:S04]  /*02f0*/  LDG.E R12, desc[UR6][R20.64+-0x10] ;  /* 0xfffff006140c7981 */ /* 0x001ea8000c1e1900 */
[----:B------:R-:W3:Y:S04]  /*0300*/  LDG.E R14, desc[UR6][R20.64+-0xc] ;  /* 0xfffff406140e7981 */ /* 0x000ee8000c1e1900 */
[----:B------:R-:W4:Y:S04]  /*0310*/  LDG.E R28, desc[UR6][R20.64+-0x8] ;  /* 0xfffff806141c7981 */ /* 0x000f28000c1e1900 */
[----:B------:R-:W5:Y:S01]  /*0320*/  LDG.E R16, desc[UR6][R20.64+-0x4] ;  /* 0xfffffc0614107981 */ /* 0x000f62000c1e1900 */
[----:B-1----:R-:W-:-:S06]  /*0330*/  IMAD.WIDE.U32 R22, R29, 0x4, R18 ;  /* 0x000000041d167825 */ /* 0x002fcc00078e0012 */
[----:B------:R-:W2:Y:S01]  /*0340*/  LDG.E R23, desc[UR6][R22.64] ;  /* 0x0000000616177981 */ /* 0x000ea2000c1e1900 */
[----:B------:R-:W-:-:S04]  /*0350*/  IMAD.WIDE.U32 R26, R25, 0x4, R18 ;  /* 0x00000004191a7825 */ /* 0x000fc800078e0012 */
[----:B--2---:R-:W-:Y:S01]  /*0360*/  FFMA R10, R12, R23, R10 ;  /* 0x000000170c0a7223 */ /* 0x004fe2000000000a */
[--C-:B------:R-:W-:Y:S01]  /*0370*/  IMAD.WIDE.U32 R22, R5, 0x4, R18.reuse ;  /* 0x0000000405167825 */ /* 0x100fe200078e0012 */
[----:B------:R0:W3:Y:S05]  /*0380*/  LDG.E R12, desc[UR6][R26.64] ;  /* 0x000000061a0c7981 */ /* 0x0000ea000c1e1900 */
[----:B------:R-:W4:Y:S01]  /*0390*/  LDG.E R23, desc[UR6][R22.64] ;  /* 0x0000000616177981 */ /* 0x000f22000c1e1900 */
[----:B0-----:R-:W-:-:S05]  /*03a0*/  IMAD.WIDE.U32 R26, R9, 0x4, R18 ;  /* 0x00000004091a7825 */ /* 0x001fca00078e0012 */
[----:B------:R0:W5:Y:S02]  /*03b0*/  LDG.E R24, desc[UR6][R26.64] ;  /* 0x000000061a187981 */ /* 0x000164000c1e1900 */
[----:B0-----:R-:W-:-:S04]  /*03c0*/  IMAD.WIDE.U32 R26, R11, 0x4, R18 ;  /* 0x000000040b1a7825 */ /* 0x001fc800078e0012 */
[----:B---3--:R-:W-:Y:S02]  /*03d0*/  FFMA R10, R14, R12, R10 ;  /* 0x0000000c0e0a7223 */ /* 0x008fe4000000000a */
[----:B------:R-:W2:Y:S02]  /*03e0*/  LDG.E R14, desc[UR6][R20.64+0x4] ;  /* 0x00000406140e7981 */ /* 0x000ea4000c1e1900 */
[----:B----4-:R-:W-:Y:S01]  /*03f0*/  FFMA R10, R28, R23, R10 ;  /* 0x000000171c0a7223 */ /* 0x010fe2000000000a */
[----:B------:R-:W-:Y:S01]  /*0400*/  IMAD.WIDE.U32 R22, R13, 0x4, R18 ;  /* 0x000000040d167825 */ /* 0x000fe200078e0012 */
[----:B------:R-:W3:Y:S04]  /*0410*/  LDG.E R12, desc[UR6][R20.64+0x8] ;  /* 0x00000806140c7981 */ /* 0x000ee8000c1e1900 */
[----:B------:R-:W4:Y:S01]  /*0420*/  LDG.E R28, desc[UR6][R20.64+0xc] ;  /* 0x00000c06141c7981 */ /* 0x000f22000c1e1900 */
[----:B-----5:R-:W-:-:S03]  /*0430*/  FFMA R10, R16, R24, R10 ;  /* 0x00000018100a7223 */ /* 0x020fc6000000000a */
[----:B------:R-:W2:Y:S04]  /*0440*/  LDG.E R23, desc[UR6][R22.64] ;  /* 0x0000000616177981 */ /* 0x000ea8000c1e1900 */
[----:B------:R0:W5:Y:S04]  /*0450*/  LDG.E R24, desc[UR6][R26.64] ;  /* 0x000000061a187981 */ /* 0x000168000c1e1900 */
[----:B------:R-:W5:Y:S01]  /*0460*/  LDG.E R16, desc[UR6][R20.64] ;  /* 0x0000000614107981 */ /* 0x000f62000c1e1900 */
[----:B0-----:R-:W-:-:S04]  /*0470*/  IMAD.WIDE.U32 R26, R15, 0x4, R18 ;  /* 0x000000040f1a7825 */ /* 0x001fc800078e0012 */
[----:B------:R-:W-:Y:S02]  /*0480*/  IMAD.WIDE.U32 R18, R17, 0x4, R18 ;  /* 0x0000000411127825 */ /* 0x000fe400078e0012 */
[----:B------:R-:W3:Y:S04]  /*0490*/  LDG.E R27, desc[UR6][R26.64] ;  /* 0x000000061a1b7981 */ /* 0x000ee8000c1e1900 */
[----:B------:R-:W4:Y:S01]  /*04a0*/  LDG.E R19, desc[UR6][R18.64] ;  /* 0x0000000612137981 */ /* 0x000f22000c1e1900 */
[----:B------:R-:W-:-:S04]  /*04b0*/  IADD3 R6, PT, PT, R6, 0x8, RZ ;  /* 0x0000000806067810 */ /* 0x000fc80007ffe0ff */
[----:B------:R-:W-:Y:S01]  /*04c0*/  ISETP.NE.AND P1, PT, R6, RZ, PT ;  /* 0x000000ff0600720c */ /* 0x000fe20003f25270 */
[C---:B------:R-:W-:Y:S01]  /*04d0*/  IMAD R9, R0.reuse, 0x8, R9 ;  /* 0x0000000800097824 */ /* 0x040fe200078e0209 */
[C---:B------:R-:W-:Y:S01]  /*04e0*/  LEA R25, R0.reuse, R25, 0x3 ;  /* 0x0000001900197211 */ /* 0x040fe200078e18ff */
[C---:B------:R-:W-:Y:S01]  /*04f0*/  IMAD R29, R0.reuse, 0x8, R29 ;  /* 0x00000008001d7824 */ /* 0x040fe200078e021d */
[C---:B------:R-:W-:Y:S02]  /*0500*/  LEA R5, R0.reuse, R5, 0x3 ;  /* 0x0000000500057211 */ /* 0x040fe400078e18ff */
[C---:B------:R-:W-:Y:S02]  /*0510*/  LEA R11, R0.reuse, R11, 0x3 ;  /* 0x0000000b000b7211 */ /* 0x040fe400078e18ff */
[C---:B------:R-:W-:Y:S02]  /*0520*/  LEA R13, R0.reuse, R13, 0x3 ;  /* 0x0000000d000d7211 */ /* 0x040fe400078e18ff */
[----:B------:R-:W-:-:S02]  /*0530*/  LEA R15, R0, R15, 0x3 ;  /* 0x0000000f000f7211 */ /* 0x000fc400078e18ff */
[----:B------:R-:W-:Y:S02]  /*0540*/  LEA R17, R0, R17, 0x3 ;  /* 0x0000001100117211 */ /* 0x000fe400078e18ff */
[----:B------:R-:W-:Y:S01]  /*0550*/  IADD3 R8, PT, PT, R8, 0x8, RZ ;  /* 0x0000000808087810 */ /* 0x000fe20007ffe0ff */
[----:B-----5:R-:W-:-:S04]  /*0560*/  FFMA R10, R16, R24, R10 ;  /* 0x00000018100a7223 */ /* 0x020fc8000000000a */
[----:B--2---:R-:W-:-:S04]  /*0570*/  FFMA R10, R14, R23, R10 ;  /* 0x000000170e0a7223 */ /* 0x004fc8000000000a */
[----:B---3--:R-:W-:-:S04]  /*0580*/  FFMA R10, R12, R27, R10 ;  /* 0x0000001b0c0a7223 */ /* 0x008fc8000000000a */
[----:B----4-:R-:W-:Y:S01]  /*0590*/  FFMA R10, R28, R19, R10 ;  /* 0x000000131c0a7223 */ /* 0x010fe2000000000a */
[----:B------:R-:W-:Y:S06]  /*05a0*/  @P1 BRA `(.L_x_1) ;  /* 0xfffffffc00401947 */ /* 0x000fec000383ffff */
.L_x_0:
[----:B------:R-:W-:Y:S05]  /*05b0*/  @!P0 BRA `(.L_x_2) ;  /* 0x0000000000e48947 */ /* 0x000fea0003800000 */
[----:B------:R-:W-:Y:S02]  /*05c0*/  ISETP.GE.U32.AND P0, PT, R2, 0x4, PT ;  /* 0x000000040200780c */ /* 0x000fe40003f06070 */
[----:B------:R-:W-:-:S04]  /*05d0*/  LOP3.LUT R6, R0, 0x3, RZ, 0xc0, !PT ;  /* 0x0000000300067812 */ /* 0x000fc800078ec0ff */
[----:B------:R-:W-:-:S07]  /*05e0*/  ISETP.NE.AND P1, PT, R6, RZ, PT ;  /* 0x000000ff0600720c */ /* 0x000fce0003f25270 */
[----:B------:R-:W-:Y:S06]  /*05f0*/  @!P0 BRA `(.L_x_3) ;  /* 0x0000000000648947 */ /* 0x000fec0003800000 */
[----:B------:R-:W1:Y:S01]  /*0600*/  LDC.64 R8, c[0x0][0x388] ;  /* 0x0000e200ff087b82 */ /* 0x000e620000000a00 */
[----:B------:R-:W-:Y:S01]  /*0610*/  IMAD R19, R7, R0, R3 ;  /* 0x0000000007137224 */ /* 0x000fe200078e0203 */
[----:B------:R-:W-:-:S04]  /*0620*/  IADD3 R5, PT, PT, R4, R7, RZ ;  /* 0x0000000704057210 */ /* 0x000fc80007ffe0ff */
[-C--:B------:R-:W-:Y:S02]  /*0630*/  IADD3 R17, PT, PT, R19, R0.reuse, RZ ;  /* 0x0000000013117210 */ /* 0x080fe40007ffe0ff */
[----:B------:R-:W2:Y:S02]  /*0640*/  LDC.64 R12, c[0x0][0x380] ;  /* 0x0000e000ff0c7b82 */ /* 0x000ea40000000a00 */
[----:B------:R-:W-:Y:S01]  /*0650*/  IADD3 R11, PT, PT, R17, R0, RZ ;  /* 0x00000000110b7210 */ /* 0x000fe20007ffe0ff */
[----:B-1----:R-:W-:-:S04]  /*0660*/  IMAD.WIDE.U32 R18, R19, 0x4, R8 ;  /* 0x0000000413127825 */ /* 0x002fc800078e0008 */
[----:B------:R-:W-:Y:S02]  /*0670*/  IMAD.WIDE.U32 R16, R17, 0x4, R8 ;  /* 0x0000000411107825 */ /* 0x000fe400078e0008 */
[----:B0-----:R-:W3:Y:S02]  /*0680*/  LDG.E R18, desc[UR6][R18.64] ;  /* 0x0000000612127981 */ /* 0x001ee4000c1e1900 */
[----:B--2---:R-:W-:Y:S02]  /*0690*/  IMAD.WIDE R12, R5, 0x4, R12 ;  /* 0x00000004050c7825 */ /* 0x004fe400078e020c */
[----:B------:R-:W2:Y:S02]  /*06a0*/  LDG.E R16, desc[UR6][R16.64] ;  /* 0x0000000610107981 */ /* 0x000ea4000c1e1900 */
[C-C-:B------:R-:W-:Y:S01]  /*06b0*/  IMAD.WIDE.U32 R14, R11.reuse, 0x4, R8.reuse ;  /* 0x000000040b0e7825 */ /* 0x140fe200078e0008 */
[----:B------:R-:W-:Y:S01]  /*06c0*/  IADD3 R11, PT, PT, R11, R0, RZ ;  /* 0x000000000b0b7210 */ /* 0x000fe20007ffe0ff */
[----:B------:R-:W3:Y:S04]  /*06d0*/  LDG.E R5, desc[UR6][R12.64] ;  /* 0x000000060c057981 */ /* 0x000ee8000c1e1900 */
[----:B------:R-:W2:Y:S01]  /*06e0*/  LDG.E R2, desc[UR6][R12.64+0x4] ;  /* 0x000004060c027981 */ /* 0x000ea2000c1e1900 */
[----:B------:R-:W-:-:S03]  /*06f0*/  IMAD.WIDE.U32 R8, R11, 0x4, R8 ;  /* 0x000000040b087825 */ /* 0x000fc600078e0008 */
[----:B------:R-:W4:Y:S04]  /*0700*/  LDG.E R14, desc[UR6][R14.64] ;  /* 0x000000060e0e7981 */ /* 0x000f28000c1e1900 */
[----:B------:R-:W4:Y:S04]  /*0710*/  LDG.E R11, desc[UR6][R12.64+0x8] ;  /* 0x000008060c0b7981 */ /* 0x000f28000c1e1900 */
[----:B------:R-:W5:Y:S04]  /*0720*/  LDG.E R21, desc[UR6][R12.64+0xc] ;  /* 0x00000c060c157981 */ /* 0x000f68000c1e1900 */
[----:B------:R-:W5:Y:S01]  /*0730*/  LDG.E R8, desc[UR6][R8.64] ;  /* 0x0000000608087981 */ /* 0x000f62000c1e1900 */
[----:B------:R-:W-:-:S02]  /*0740*/  VIADD R7, R7, 0x4 ;  /* 0x0000000407077836 */ /* 0x000fc40000000000 */
[----:B---3--:R-:W-:-:S04]  /*0750*/  FFMA R5, R5, R18, R10 ;  /* 0x0000001205057223 */ /* 0x008fc8000000000a */
[----:B--2---:R-:W-:-:S04]  /*0760*/  FFMA R2, R2, R16, R5 ;  /* 0x0000001002027223 */ /* 0x004fc80000000005 */
[----:B----4-:R-:W-:-:S04]  /*0770*/  FFMA R2, R11, R14, R2 ;  /* 0x0000000e0b027223 */ /* 0x010fc80000000002 */
[----:B-----5:R-:W-:-:S07]  /*0780*/  FFMA R10, R21, R8, R2 ;  /* 0x00000008150a7223 */ /* 0x020fce0000000002 */
.L_x_3:
[----:B------:R-:W-:Y:S05]  /*0790*/  @!P1 BRA `(.L_x_2) ;  /* 0x00000000006c9947 */ /* 0x000fea0003800000 */
[----:B------:R-:W1:Y:S01]  /*07a0*/  LDC.64 R18, c[0x0][0x388] ;  /* 0x0000e200ff127b82 */ /* 0x000e620000000a00 */
[----:B------:R-:W-:Y:S02]  /*07b0*/  ISETP.NE.AND P0, PT, R6, 0x1, PT ;  /* 0x000000010600780c */ /* 0x000fe40003f05270 */
[----:B------:R-:W-:-:S04]  /*07c0*/  LOP3.LUT R2, R0, 0x1, RZ, 0xc0, !PT ;  /* 0x0000000100027812 */ /* 0x000fc800078ec0ff */
[----:B------:R-:W-:Y:S01]  /*07d0*/  ISETP.NE.U32.AND P1, PT, R2, 0x1, PT ;  /* 0x000000010200780c */ /* 0x000fe20003f25070 */
[----:B------:R-:W2:Y:S06]  /*07e0*/  LDC.64 R8, c[0x0][0x380] ;  /* 0x0000e000ff087b82 */ /* 0x000eac0000000a00 */
[C---:B------:R-:W-:Y:S01]  /*07f0*/  @P0 IMAD R17, R7.reuse, R0, R3 ;  /* 0x0000000007110224 */ /* 0x040fe200078e0203 */
[----:B------:R-:W-:Y:S01]  /*0800*/  @P0 IADD3 R5, PT, PT, R4, R7, RZ ;  /* 0x0000000704050210 */ /* 0x000fe20007ffe0ff */
[----:B------:R-:W3:Y:S01]  /*0810*/  LDC.64 R14, c[0x0][0x380] ;  /* 0x0000e000ff0e7b82 */ /* 0x000ee20000000a00 */
[----:B------:R-:W-:-:S02]  /*0820*/  @P0 IADD3 R7, PT, PT, R7, 0x2, RZ ;  /* 0x0000000207070810 */ /* 0x000fc40007ffe0ff */
[----:B------:R-:W-:-:S05]  /*0830*/  @P0 IADD3 R11, PT, PT, R17, R0, RZ ;  /* 0x00000000110b0210 */ /* 0x000fca0007ffe0ff */
[----:B------:R-:W4:Y:S01]  /*0840*/  LDC.64 R12, c[0x0][0x388] ;  /* 0x0000e200ff0c7b82 */ /* 0x000f220000000a00 */
[----:B-1----:R-:W-:-:S04]  /*0850*/  @P0 IMAD.WIDE.U32 R16, R17, 0x4, R18 ;  /* 0x0000000411100825 */ /* 0x002fc800078e0012 */
[----:B------:R-:W-:Y:S02]  /*0860*/  @P0 IMAD.WIDE.U32 R18, R11, 0x4, R18 ;  /* 0x000000040b120825 */ /* 0x000fe400078e0012 */
[----:B0-----:R-:W5:Y:S02]  /*0870*/  @P0 LDG.E R16, desc[UR6][R16.64] ;  /* 0x0000000610100981 */ /* 0x001f64000c1e1900 */
[----:B--2---:R-:W-:Y:S01]  /*0880*/  @P0 IMAD.WIDE R8, R5, 0x4, R8 ;  /* 0x0000000405080825 */ /* 0x004fe200078e0208 */
[----:B------:R-:W-:Y:S01]  /*0890*/  @!P1 IADD3 R5, PT, PT, R4, R7, RZ ;  /* 0x0000000704059210 */ /* 0x000fe20007ffe0ff */
[----:B------:R-:W2:Y:S02]  /*08a0*/  @P0 LDG.E R18, desc[UR6][R18.64] ;  /* 0x0000000612120981 */ /* 0x000ea4000c1e1900 */
[----:B------:R-:W-:Y:S02]  /*08b0*/  @!P1 IMAD R7, R7, R0, R3 ;  /* 0x0000000007079224 */ /* 0x000fe400078e0203 */
[----:B------:R-:W5:Y:S01]  /*08c0*/  @P0 LDG.E R11, desc[UR6][R8.64] ;  /* 0x00000006080b0981 */ /* 0x000f62000c1e1900 */
[----:B---3--:R-:W-:-:S03]  /*08d0*/  @!P1 IMAD.WIDE R14, R5, 0x4, R14 ;  /* 0x00000004050e9825 */ /* 0x008fc600078e020e */
[----:B------:R-:W2:Y:S04]  /*08e0*/  @P0 LDG.E R0, desc[UR6][R8.64+0x4] ;  /* 0x0000040608000981 */ /* 0x000ea8000c1e1900 */
[----:B------:R-:W3:Y:S01]  /*08f0*/  @!P1 LDG.E R15, desc[UR6][R14.64] ;  /* 0x000000060e0f9981 */ /* 0x000ee2000c1e1900 */
[----:B----4-:R-:W-:-:S06]  /*0900*/  @!P1 IMAD.WIDE.U32 R12, R7, 0x4, R12 ;  /* 0x00000004070c9825 */ /* 0x010fcc00078e000c */
[----:B------:R-:W3:Y:S01]  /*0910*/  @!P1 LDG.E R12, desc[UR6][R12.64] ;  /* 0x000000060c0c9981 */ /* 0x000ee2000c1e1900 */
[----:B-----5:R-:W-:-:S04]  /*0920*/  @P0 FFMA R11, R11, R16, R10 ;  /* 0x000000100b0b0223 */ /* 0x020fc8000000000a */
[----:B--2---:R-:W-:-:S04]  /*0930*/  @P0 FFMA R10, R0, R18, R11 ;  /* 0x00000012000a0223 */ /* 0x004fc8000000000b */
[----:B---3--:R-:W-:-:S07]  /*0940*/  @!P1 FFMA R10, R15, R12, R10 ;  /* 0x0000000c0f0a9223 */ /* 0x008fce000000000a */
.L_x_2:
[----:B------:R-:W1:Y:S01]  /*0950*/  LDC.64 R6, c[0x0][0x390] ;  /* 0x0000e400ff067b82 */ /* 0x000e620000000a00 */
[----:B------:R-:W-:-:S05]  /*0960*/  IADD3 R3, PT, PT, R3, R4, RZ ;  /* 0x0000000403037210 */ /* 0x000fca0007ffe0ff */
[----:B-1----:R-:W-:-:S05]  /*0970*/  IMAD.WIDE R2, R3, 0x4, R6 ;  /* 0x0000000403027825 */ /* 0x002fca00078e0206 */
[----:B0-----:R-:W-:Y:S01]  /*0980*/  STG.E desc[UR6][R2.64], R10 ;  /* 0x0000000a02007986 */ /* 0x001fe2000c101906 */
[----:B------:R-:W-:Y:S05]  /*0990*/  EXIT ;  /* 0x000000000000794d */ /* 0x000fea0003800000 */
.L_x_4:
[----:B------:R-:W-:-:S00]  /*09a0*/  BRA `(.L_x_4) ;  /* 0xfffffffc00fc7947 */ /* 0x000fc0000383ffff */
[----:B------:R-:W-:-:S00]  /*09b0*/  NOP ;  /* 0x0000000000007918 */ /* 0x000fc00000000000 */
        /* <DEDUP_REMOVED lines=12> */
.L_x_5:


//--------------------- .nv.shared.reserved.0     --------------------------
	.section	.nv.shared.reserved.0,"aw",@nobits
	.weak		__nv_reservedSMEM_offset_0_alias
	.size		__nv_reservedSMEM_offset_0_alias, 0, 64
	.other		__nv_reservedSMEM_offset_0_alias,@"STO_CUDA_RESERVED_SHARED STV_DEFAULT"
__nv_reservedSMEM_offset_0_alias:
	.zero		0
	.zero		64


//--------------------- .nv.constant0._Z9matMulGPUPKfS0_Pfi --------------------------
	.section	.nv.constant0._Z9matMulGPUPKfS0_Pfi,"a",@progbits
	.sectionflags	@""
	.align	4
.nv.constant0._Z9matMulGPUPKfS0_Pfi:
	.zero		924


//--------------------- SYMBOLS --------------------------

	.type		.nv.reservedSmem.offset0,@object
	.size		.nv.reservedSmem.offset0,0x4
